//
// Generated by NVIDIA NVVM Compiler
//
// Compiler Build ID: CL-36424714
// Cuda compilation tools, release 13.0, V13.0.88
// Based on NVVM 20.0.0
//

.version 9.0
.target sm_100
.address_size 64

	// .globl	_Z8cal_PonePi
.extern .shared .align 16 .b8 DS[];

.visible .entry _Z8cal_PonePi(
	.param .u64 .ptr .align 1 _Z8cal_PonePi_param_0
)
{
	.reg .pred 	%p<10>;
	.reg .b32 	%r<87>;
	.reg .b64 	%rd<5>;

	ld.param.u64 	%rd2, [_Z8cal_PonePi_param_0];
	cvta.to.global.u64 	%rd3, %rd2;
	mov.u32 	%r42, %ctaid.x;
	mov.u32 	%r1, %ntid.x;
	mov.u32 	%r43, %tid.x;
	mad.lo.s32 	%r44, %r42, %r1, %r43;
	mov.u32 	%r2, %ctaid.y;
	mov.u32 	%r3, %ntid.y;
	mov.u32 	%r4, %tid.y;
	mad.lo.s32 	%r5, %r2, %r3, %r4;
	mad.lo.s32 	%r45, %r43, %r3, %r4;
	mov.u32 	%r6, %nctaid.y;
	mul.lo.s32 	%r7, %r6, %r3;
	mad.lo.s32 	%r46, %r44, %r7, %r5;
	mul.wide.s32 	%rd4, %r46, 4;
	add.s64 	%rd1, %rd3, %rd4;
	ld.global.u32 	%r47, [%rd1];
	shl.b32 	%r48, %r45, 2;
	mov.u32 	%r49, DS;
	add.s32 	%r8, %r49, %r48;
	st.shared.u32 	[%r8], %r47;
	bar.sync 	0;
	mul.lo.s32 	%r9, %r44, %r1;
	and.b32  	%r10, %r1, 3;
	setp.lt.u32 	%p1, %r1, 4;
	mov.b32 	%r83, 0;
	@%p1 bra 	$L__BB0_11;
	and.b32  	%r83, %r1, 2044;
	and.b32  	%r50, %r1, -4;
	neg.s32 	%r82, %r50;
	shl.b32 	%r13, %r7, 2;
	shl.b32 	%r51, %r5, 2;
	add.s32 	%r81, %r49, %r51;
	shl.b32 	%r15, %r7, 4;
	shl.b32 	%r16, %r7, 3;
	mul.lo.s32 	%r17, %r7, 12;
	shl.b32 	%r53, %r9, 2;
	add.s32 	%r54, %r53, %r49;
	add.s32 	%r80, %r54, 8;
$L__BB0_2:
	ld.shared.u32 	%r55, [%r80+-8];
	ld.shared.u32 	%r56, [%r81];
	add.s32 	%r22, %r56, %r55;
	ld.shared.u32 	%r57, [%r8];
	setp.ge.s32 	%p2, %r22, %r57;
	@%p2 bra 	$L__BB0_4;
	st.shared.u32 	[%r8], %r22;
$L__BB0_4:
	bar.sync 	0;
	ld.shared.u32 	%r58, [%r80+-4];
	add.s32 	%r59, %r81, %r13;
	ld.shared.u32 	%r60, [%r59];
	add.s32 	%r23, %r60, %r58;
	ld.shared.u32 	%r61, [%r8];
	setp.ge.s32 	%p3, %r23, %r61;
	@%p3 bra 	$L__BB0_6;
	st.shared.u32 	[%r8], %r23;
$L__BB0_6:
	bar.sync 	0;
	ld.shared.u32 	%r62, [%r80];
	add.s32 	%r63, %r81, %r16;
	ld.shared.u32 	%r64, [%r63];
	add.s32 	%r24, %r64, %r62;
	ld.shared.u32 	%r65, [%r8];
	setp.ge.s32 	%p4, %r24, %r65;
	@%p4 bra 	$L__BB0_8;
	st.shared.u32 	[%r8], %r24;
$L__BB0_8:
	bar.sync 	0;
	ld.shared.u32 	%r66, [%r80+4];
	add.s32 	%r67, %r81, %r17;
	ld.shared.u32 	%r68, [%r67];
	add.s32 	%r25, %r68, %r66;
	ld.shared.u32 	%r69, [%r8];
	setp.ge.s32 	%p5, %r25, %r69;
	@%p5 bra 	$L__BB0_10;
	st.shared.u32 	[%r8], %r25;
$L__BB0_10:
	bar.sync 	0;
	add.s32 	%r82, %r82, 4;
	add.s32 	%r81, %r81, %r15;
	add.s32 	%r80, %r80, 16;
	setp.ne.s32 	%p6, %r82, 0;
	@%p6 bra 	$L__BB0_2;
$L__BB0_11:
	setp.eq.s32 	%p7, %r10, 0;
	@%p7 bra 	$L__BB0_16;
	mad.lo.s32 	%r70, %r6, %r83, %r2;
	mad.lo.s32 	%r71, %r3, %r70, %r4;
	shl.b32 	%r72, %r71, 2;
	add.s32 	%r86, %r49, %r72;
	shl.b32 	%r31, %r7, 2;
	add.s32 	%r74, %r83, %r9;
	shl.b32 	%r75, %r74, 2;
	add.s32 	%r85, %r49, %r75;
	neg.s32 	%r84, %r10;
$L__BB0_13:
	.pragma "nounroll";
	ld.shared.u32 	%r76, [%r85];
	ld.shared.u32 	%r77, [%r86];
	add.s32 	%r37, %r77, %r76;
	ld.shared.u32 	%r78, [%r8];
	setp.ge.s32 	%p8, %r37, %r78;
	@%p8 bra 	$L__BB0_15;
	st.shared.u32 	[%r8], %r37;
$L__BB0_15:
	bar.sync 	0;
	add.s32 	%r86, %r86, %r31;
	add.s32 	%r85, %r85, 4;
	add.s32 	%r84, %r84, 1;
	setp.ne.s32 	%p9, %r84, 0;
	@%p9 bra 	$L__BB0_13;
$L__BB0_16:
	ld.shared.u32 	%r79, [%r8];
	st.global.u32 	[%rd1], %r79;
	bar.sync 	0;
	ret;

}
	// .globl	_Z8cal_PtwoPiS_S_
.visible .entry _Z8cal_PtwoPiS_S_(
	.param .u64 .ptr .align 1 _Z8cal_PtwoPiS_S__param_0,
	.param .u64 .ptr .align 1 _Z8cal_PtwoPiS_S__param_1,
	.param .u64 .ptr .align 1 _Z8cal_PtwoPiS_S__param_2
)
{
	.reg .pred 	%p<10>;
	.reg .b32 	%r<102>;
	.reg .b64 	%rd<29>;

	ld.param.u64 	%rd4, [_Z8cal_PtwoPiS_S__param_0];
	ld.param.u64 	%rd5, [_Z8cal_PtwoPiS_S__param_1];
	ld.param.u64 	%rd6, [_Z8cal_PtwoPiS_S__param_2];
	cvta.to.global.u64 	%rd1, %rd6;
	cvta.to.global.u64 	%rd2, %rd5;
	cvta.to.global.u64 	%rd7, %rd4;
	mov.u32 	%r57, %ctaid.x;
	mov.u32 	%r1, %ntid.x;
	mov.u32 	%r58, %tid.x;
	mad.lo.s32 	%r59, %r57, %r1, %r58;
	mov.u32 	%r2, %ctaid.y;
	mov.u32 	%r3, %ntid.y;
	mov.u32 	%r4, %tid.y;
	mad.lo.s32 	%r84, %r2, %r3, %r4;
	mad.lo.s32 	%r60, %r58, %r3, %r4;
	mov.u32 	%r6, %nctaid.y;
	mul.lo.s32 	%r7, %r6, %r3;
	mad.lo.s32 	%r61, %r59, %r7, %r84;
	mul.wide.s32 	%rd8, %r61, 4;
	add.s64 	%rd3, %rd7, %rd8;
	ld.global.u32 	%r62, [%rd3];
	shl.b32 	%r63, %r60, 2;
	mov.u32 	%r64, DS;
	add.s32 	%r8, %r64, %r63;
	st.shared.u32 	[%r8], %r62;
	bar.sync 	0;
	mul.lo.s32 	%r9, %r59, %r1;
	ld.shared.u32 	%r90, [%r8];
	and.b32  	%r11, %r1, 3;
	setp.lt.u32 	%p1, %r1, 4;
	mov.b32 	%r95, 0;
	@%p1 bra 	$L__BB1_11;
	and.b32  	%r95, %r1, 2044;
	and.b32  	%r65, %r1, -4;
	neg.s32 	%r88, %r65;
	add.s32 	%r66, %r6, %r2;
	mad.lo.s32 	%r87, %r3, %r66, %r4;
	shl.b32 	%r15, %r7, 2;
	shl.b32 	%r67, %r6, 1;
	add.s32 	%r68, %r2, %r67;
	mad.lo.s32 	%r86, %r3, %r68, %r4;
	mad.lo.s32 	%r69, %r6, 3, %r2;
	mad.lo.s32 	%r85, %r3, %r69, %r4;
	add.s32 	%r83, %r9, 3;
$L__BB1_2:
	add.s32 	%r26, %r83, -2;
	add.s32 	%r70, %r83, -3;
	mul.wide.u32 	%rd9, %r70, 4;
	add.s64 	%rd10, %rd2, %rd9;
	ld.global.u32 	%r71, [%rd10];
	mul.wide.u32 	%rd11, %r84, 4;
	add.s64 	%rd12, %rd1, %rd11;
	ld.global.u32 	%r72, [%rd12];
	add.s32 	%r27, %r72, %r71;
	setp.ge.s32 	%p2, %r27, %r90;
	@%p2 bra 	$L__BB1_4;
	st.shared.u32 	[%r8], %r27;
	mov.u32 	%r90, %r27;
$L__BB1_4:
	mul.wide.u32 	%rd13, %r26, 4;
	add.s64 	%rd14, %rd2, %rd13;
	ld.global.u32 	%r73, [%rd14];
	mul.wide.u32 	%rd15, %r87, 4;
	add.s64 	%rd16, %rd1, %rd15;
	ld.global.u32 	%r74, [%rd16];
	add.s32 	%r29, %r74, %r73;
	setp.ge.s32 	%p3, %r29, %r90;
	@%p3 bra 	$L__BB1_6;
	st.shared.u32 	[%r8], %r29;
	mov.u32 	%r90, %r29;
$L__BB1_6:
	add.s32 	%r75, %r26, 1;
	mul.wide.u32 	%rd17, %r75, 4;
	add.s64 	%rd18, %rd2, %rd17;
	ld.global.u32 	%r76, [%rd18];
	mul.wide.u32 	%rd19, %r86, 4;
	add.s64 	%rd20, %rd1, %rd19;
	ld.global.u32 	%r77, [%rd20];
	add.s32 	%r31, %r77, %r76;
	setp.ge.s32 	%p4, %r31, %r90;
	@%p4 bra 	$L__BB1_8;
	st.shared.u32 	[%r8], %r31;
	mov.u32 	%r90, %r31;
$L__BB1_8:
	mul.wide.u32 	%rd21, %r83, 4;
	add.s64 	%rd22, %rd2, %rd21;
	ld.global.u32 	%r78, [%rd22];
	mul.wide.u32 	%rd23, %r85, 4;
	add.s64 	%rd24, %rd1, %rd23;
	ld.global.u32 	%r79, [%rd24];
	add.s32 	%r33, %r79, %r78;
	setp.ge.s32 	%p5, %r33, %r90;
	@%p5 bra 	$L__BB1_10;
	st.shared.u32 	[%r8], %r33;
	mov.u32 	%r90, %r33;
$L__BB1_10:
	add.s32 	%r88, %r88, 4;
	add.s32 	%r87, %r87, %r15;
	add.s32 	%r86, %r86, %r15;
	add.s32 	%r85, %r85, %r15;
	add.s32 	%r84, %r84, %r15;
	add.s32 	%r83, %r83, 4;
	setp.ne.s32 	%p6, %r88, 0;
	@%p6 bra 	$L__BB1_2;
$L__BB1_11:
	setp.eq.s32 	%p7, %r11, 0;
	@%p7 bra 	$L__BB1_16;
	mad.lo.s32 	%r80, %r6, %r95, %r2;
	mad.lo.s32 	%r98, %r3, %r80, %r4;
	add.s32 	%r97, %r95, %r9;
	neg.s32 	%r96, %r11;
$L__BB1_13:
	.pragma "nounroll";
	mul.wide.u32 	%rd25, %r97, 4;
	add.s64 	%rd26, %rd2, %rd25;
	ld.global.u32 	%r81, [%rd26];
	mul.wide.u32 	%rd27, %r98, 4;
	add.s64 	%rd28, %rd1, %rd27;
	ld.global.u32 	%r82, [%rd28];
	add.s32 	%r50, %r82, %r81;
	setp.ge.s32 	%p8, %r50, %r90;
	@%p8 bra 	$L__BB1_15;
	st.shared.u32 	[%r8], %r50;
	mov.u32 	%r90, %r50;
$L__BB1_15:
	add.s32 	%r98, %r98, %r7;
	add.s32 	%r97, %r97, 1;
	add.s32 	%r96, %r96, 1;
	setp.ne.s32 	%p9, %r96, 0;
	@%p9 bra 	$L__BB1_13;
$L__BB1_16:
	st.global.u32 	[%rd3], %r90;
	bar.sync 	0;
	ret;

}


// ===== COMPILED SASS (sm_100) =====

	.target	sm_100

	.elftype	@"ET_EXEC"


//--------------------- .note.nv.tkinfo           --------------------------
	.section	.note.nv.tkinfo,"",@"SHT_NOTE"
	.sectionflags	@"SHF_NOTE_NV_TKINFO"
	.tkinfo
        /*0018*/ 	.word	0x00000002
        /*0030*/ 	.string	""
        /*0030*/ 	.string	"ptxas"
        /*0030*/ 	.string	"Cuda compilation tools, release 13.0, V13.0.88"
        /*0030*/ 	.string	"Build cuda_13.0.r13.0/compiler.36424714_0"
        /*0030*/ 	.string	"-arch sm_100 -m 64 "



//--------------------- .note.nv.cuinfo           --------------------------
	.section	.note.nv.cuinfo,"",@"SHT_NOTE"
	.sectionflags	@"SHF_NOTE_NV_CUINFO"
        /*0018*/ 	.short	0x0002
        /*001a*/ 	.short	0x0064
        /*001c*/ 	.short	0x0082
	.zero		2


//--------------------- .nv.info                  --------------------------
	.section	.nv.info,"",@"SHT_CUDA_INFO"
	.align	4


	//----- nvinfo : EIATTR_REGCOUNT
	.align		4
        /*0000*/ 	.byte	0x04, 0x2f
        /*0002*/ 	.short	(.L_1 - .L_0)
	.align		4
.L_0:
        /*0004*/ 	.word	index@(_Z8cal_PonePi)
        /*0008*/ 	.word	0x00000018


	//----- nvinfo : EIATTR_FRAME_SIZE
	.align		4
.L_1:
        /*000c*/ 	.byte	0x04, 0x11
        /*000e*/ 	.short	(.L_3 - .L_2)
	.align		4
.L_2:
        /*0010*/ 	.word	index@(_Z8cal_PonePi)
        /*0014*/ 	.word	0x00000000


	//----- nvinfo : EIATTR_REGCOUNT
	.align		4
.L_3:
        /*0018*/ 	.byte	0x04, 0x2f
        /*001a*/ 	.short	(.L_5 - .L_4)
	.align		4
.L_4:
        /*001c*/ 	.word	index@(_Z8cal_PtwoPiS_S_)
        /*0020*/ 	.word	0x00000020


	//----- nvinfo : EIATTR_FRAME_SIZE
	.align		4
.L_5:
        /*0024*/ 	.byte	0x04, 0x11
        /*0026*/ 	.short	(.L_7 - .L_6)
	.align		4
.L_6:
        /*0028*/ 	.word	index@(_Z8cal_PtwoPiS_S_)
        /*002c*/ 	.word	0x00000000


	//----- nvinfo : EIATTR_MIN_STACK_SIZE
	.align		4
.L_7:
        /*0030*/ 	.byte	0x04, 0x12
        /*0032*/ 	.short	(.L_9 - .L_8)
	.align		4
.L_8:
        /*0034*/ 	.word	index@(_Z8cal_PtwoPiS_S_)
        /*0038*/ 	.word	0x00000000


	//----- nvinfo : EIATTR_MIN_STACK_SIZE
	.align		4
.L_9:
        /*003c*/ 	.byte	0x04, 0x12
        /*003e*/ 	.short	(.L_11 - .L_10)
	.align		4
.L_10:
        /*0040*/ 	.word	index@(_Z8cal_PonePi)
        /*0044*/ 	.word	0x00000000
.L_11:


//--------------------- .nv.compat                --------------------------
	.section	.nv.compat,"",@"SHT_CUDA_COMPAT_INFO"
	.align	4
        /*0000*/ 	.byte	0x02, 0x09, 0x00, 0x00, 0x02, 0x02, 0x01, 0x00, 0x02, 0x05, 0x05, 0x00, 0x03, 0x07, 0x01, 0x01
        /*0010*/ 	.byte	0x02, 0x03, 0x00, 0x00, 0x02, 0x06, 0x01, 0x00, 0x04, 0x0b, 0x08, 0x00, 0x09, 0x00, 0x00, 0x00
        /*0020*/ 	.byte	0x00, 0x00, 0x00, 0x00


//--------------------- .nv.info._Z8cal_PtwoPiS_S_ --------------------------
	.section	.nv.info._Z8cal_PtwoPiS_S_,"",@"SHT_CUDA_INFO"
	.sectionflags	@""
	.align	4


	//----- nvinfo : EIATTR_CUDA_API_VERSION
	.align		4
        /*0000*/ 	.byte	0x04, 0x37
        /*0002*/ 	.short	(.L_13 - .L_12)
.L_12:
        /*0004*/ 	.word	0x00000082


	//----- nvinfo : EIATTR_KPARAM_INFO
	.align		4
.L_13:
        /*0008*/ 	.byte	0x04, 0x17
        /*000a*/ 	.short	(.L_15 - .L_14)
.L_14:
        /*000c*/ 	.word	0x00000000
        /*0010*/ 	.short	0x0002
        /*0012*/ 	.short	0x0010
        /*0014*/ 	.byte	0x00, 0xf5, 0x21, 0x00


	//----- nvinfo : EIATTR_KPARAM_INFO
	.align		4
.L_15:
        /*0018*/ 	.byte	0x04, 0x17
        /*001a*/ 	.short	(.L_17 - .L_16)
.L_16:
        /*001c*/ 	.word	0x00000000
        /*0020*/ 	.short	0x0001
        /*0022*/ 	.short	0x0008
        /*0024*/ 	.byte	0x00, 0xf5, 0x21, 0x00


	//----- nvinfo : EIATTR_KPARAM_INFO
	.align		4
.L_17:
        /*0028*/ 	.byte	0x04, 0x17
        /*002a*/ 	.short	(.L_19 - .L_18)
.L_18:
        /*002c*/ 	.word	0x00000000
        /*0030*/ 	.short	0x0000
        /*0032*/ 	.short	0x0000
        /*0034*/ 	.byte	0x00, 0xf5, 0x21, 0x00


	//----- nvinfo : EIATTR_SPARSE_MMA_MASK
	.align		4
.L_19:
        /*0038*/ 	.byte	0x03, 0x50
        /*003a*/ 	.short	0x0000


	//----- nvinfo : EIATTR_MAXREG_COUNT
	.align		4
        /*003c*/ 	.byte	0x03, 0x1b
        /*003e*/ 	.short	0x00ff


	//----- nvinfo : EIATTR_NUM_BARRIERS
	.align		4
        /*0040*/ 	.byte	0x02, 0x4c
        /*0042*/ 	.byte	0x01
	.zero		1


	//----- nvinfo : EIATTR_MERCURY_ISA_VERSION
	.align		4
        /*0044*/ 	.byte	0x03, 0x5f
        /*0046*/ 	.short	0x0101


	//----- nvinfo : EIATTR_VRC_CTA_INIT_COUNT
	.align		4
        /*0048*/ 	.byte	0x02, 0x4a
	.zero		1
	.zero		1


	//----- nvinfo : EIATTR_EXIT_INSTR_OFFSETS
	.align		4
        /*004c*/ 	.byte	0x04, 0x1c
        /*004e*/ 	.short	(.L_21 - .L_20)


	//   ....[0]....
.L_20:
        /*0050*/ 	.word	0x000006b0


	//----- nvinfo : EIATTR_CBANK_PARAM_SIZE
	.align		4
.L_21:
        /*0054*/ 	.byte	0x03, 0x19
        /*0056*/ 	.short	0x0018


	//----- nvinfo : EIATTR_PARAM_CBANK
	.align		4
        /*0058*/ 	.byte	0x04, 0x0a
        /*005a*/ 	.short	(.L_23 - .L_22)
	.align		4
.L_22:
        /*005c*/ 	.word	index@(.nv.constant0._Z8cal_PtwoPiS_S_)
        /*0060*/ 	.short	0x0380
        /*0062*/ 	.short	0x0018


	//----- nvinfo : EIATTR_SW_WAR
	.align		4
.L_23:
        /*0064*/ 	.byte	0x04, 0x36
        /*0066*/ 	.short	(.L_25 - .L_24)
.L_24:
        /*0068*/ 	.word	0x00000008
.L_25:


//--------------------- .nv.info._Z8cal_PonePi    --------------------------
	.section	.nv.info._Z8cal_PonePi,"",@"SHT_CUDA_INFO"
	.sectionflags	@""
	.align	4


	//----- nvinfo : EIATTR_CUDA_API_VERSION
	.align		4
        /*0000*/ 	.byte	0x04, 0x37
        /*0002*/ 	.short	(.L_27 - .L_26)
.L_26:
        /*0004*/ 	.word	0x00000082


	//----- nvinfo : EIATTR_KPARAM_INFO
	.align		4
.L_27:
        /*0008*/ 	.byte	0x04, 0x17
        /*000a*/ 	.short	(.L_29 - .L_28)
.L_28:
        /*000c*/ 	.word	0x00000000
        /*0010*/ 	.short	0x0000
        /*0012*/ 	.short	0x0000
        /*0014*/ 	.byte	0x00, 0xf5, 0x21, 0x00


	//----- nvinfo : EIATTR_SPARSE_MMA_MASK
	.align		4
.L_29:
        /*0018*/ 	.byte	0x03, 0x50
        /*001a*/ 	.short	0x0000


	//----- nvinfo : EIATTR_MAXREG_COUNT
	.align		4
        /*001c*/ 	.byte	0x03, 0x1b
        /*001e*/ 	.short	0x00ff


	//----- nvinfo : EIATTR_NUM_BARRIERS
	.align		4
        /*0020*/ 	.byte	0x02, 0x4c
        /*0022*/ 	.byte	0x01
	.zero		1


	//----- nvinfo : EIATTR_MERCURY_ISA_VERSION
	.align		4
        /*0024*/ 	.byte	0x03, 0x5f
        /*0026*/ 	.short	0x0101


	//----- nvinfo : EIATTR_VRC_CTA_INIT_COUNT
	.align		4
        /*0028*/ 	.byte	0x02, 0x4a
	.zero		1
	.zero		1


	//----- nvinfo : EIATTR_EXIT_INSTR_OFFSETS
	.align		4
        /*002c*/ 	.byte	0x04, 0x1c
        /*002e*/ 	.short	(.L_31 - .L_30)


	//   ....[0]....
.L_30:
        /*0030*/ 	.word	0x000005d0


	//----- nvinfo : EIATTR_CBANK_PARAM_SIZE
	.align		4
.L_31:
        /*0034*/ 	.byte	0x03, 0x19
        /*0036*/ 	.short	0x0008


	//----- nvinfo : EIATTR_PARAM_CBANK
	.align		4
        /*0038*/ 	.byte	0x04, 0x0a
        /*003a*/ 	.short	(.L_33 - .L_32)
	.align		4
.L_32:
        /*003c*/ 	.word	index@(.nv.constant0._Z8cal_PonePi)
        /*0040*/ 	.short	0x0380
        /*0042*/ 	.short	0x0008


	//----- nvinfo : EIATTR_SW_WAR
	.align		4
.L_33:
        /*0044*/ 	.byte	0x04, 0x36
        /*0046*/ 	.short	(.L_35 - .L_34)
.L_34:
        /*0048*/ 	.word	0x00000008
.L_35:


//--------------------- .nv.callgraph             --------------------------
	.section	.nv.callgraph,"",@"SHT_CUDA_CALLGRAPH"
	.align	4
	.sectionentsize	8
	.align		4
        /*0000*/ 	.word	0x00000000
	.align		4
        /*0004*/ 	.word	0xffffffff
	.align		4
        /*0008*/ 	.word	0x00000000
	.align		4
        /*000c*/ 	.word	0xfffffffe
	.align		4
        /*0010*/ 	.word	0x00000000
	.align		4
        /*0014*/ 	.word	0xfffffffd
	.align		4
        /*0018*/ 	.word	0x00000000
	.align		4
        /*001c*/ 	.word	0xfffffffc


//--------------------- .text._Z8cal_PtwoPiS_S_   --------------------------
	.section	.text._Z8cal_PtwoPiS_S_,"ax",@progbits
	.align	128
        .global         _Z8cal_PtwoPiS_S_
        .type           _Z8cal_PtwoPiS_S_,@function
        .size           _Z8cal_PtwoPiS_S_,(.L_x_10 - _Z8cal_PtwoPiS_S_)
        .other          _Z8cal_PtwoPiS_S_,@"STO_CUDA_ENTRY STV_DEFAULT"
_Z8cal_PtwoPiS_S_:
.text._Z8cal_PtwoPiS_S_:
[----:B------:R-:W-:Y:S01]  /*0000*/  LDC R1, c[0x0][0x37c] ;  /* 0x0000df00ff017b82 */ /* 0x000fe20000000800 */
[----:B------:R-:W0:Y:S07]  /*0010*/  S2R R7, SR_TID.X ;  /* 0x0000000000077919 */ /* 0x000e2e0000002100 */
[----:B------:R-:W0:Y:S01]  /*0020*/  LDC R20, c[0x0][0x360] ;  /* 0x0000d800ff147b82 */ /* 0x000e220000000800 */
[----:B------:R-:W1:Y:S01]  /*0030*/  LDCU UR8, c[0x0][0x364] ;  /* 0x00006c80ff0877ac */ /* 0x000e620008000800 */
[----:B------:R-:W1:Y:S01]  /*0040*/  S2R R0, SR_TID.Y ;  /* 0x0000000000007919 */ /* 0x000e620000002200 */
[----:B------:R-:W2:Y:S01]  /*0050*/  LDCU.64 UR6, c[0x0][0x358] ;  /* 0x00006b00ff0677ac */ /* 0x000ea20008000a00 */
[----:B------:R-:W1:Y:S04]  /*0060*/  S2R R3, SR_CTAID.Y ;  /* 0x0000000000037919 */ /* 0x000e680000002600 */
[----:B------:R-:W0:Y:S08]  /*0070*/  S2UR UR4, SR_CTAID.X ;  /* 0x00000000000479c3 */ /* 0x000e300000002500 */
[----:B------:R-:W3:Y:S08]  /*0080*/  LDC R2, c[0x0][0x374] ;  /* 0x0000dd00ff027b82 */ /* 0x000ef00000000800 */
[----:B------:R-:W4:Y:S01]  /*0090*/  LDC.64 R12, c[0x0][0x380] ;  /* 0x0000e000ff0c7b82 */ /* 0x000f220000000a00 */
[----:B0-----:R-:W-:-:S02]  /*00a0*/  IMAD R9, R20, UR4, R7 ;  /* 0x0000000414097c24 */ /* 0x001fc4000f8e0207 */
[----:B-1----:R-:W-:Y:S02]  /*00b0*/  IMAD R11, R3, UR8, R0 ;  /* 0x00000008030b7c24 */ /* 0x002fe4000f8e0200 */
[----:B---3--:R-:W-:-:S04]  /*00c0*/  IMAD R4, R2, UR8, RZ ;  /* 0x0000000802047c24 */ /* 0x008fc8000f8e02ff */
[----:B------:R-:W-:-:S04]  /*00d0*/  IMAD R5, R9, R4, R11 ;  /* 0x0000000409057224 */ /* 0x000fc800078e020b */
[----:B----4-:R-:W-:-:S05]  /*00e0*/  IMAD.WIDE R12, R5, 0x4, R12 ;  /* 0x00000004050c7825 */ /* 0x010fca00078e020c */
[----:B--2---:R-:W2:Y:S01]  /*00f0*/  LDG.E R15, desc[UR6][R12.64] ;  /* 0x000000060c0f7981 */ /* 0x004ea2000c1e1900 */
[----:B------:R-:W0:Y:S01]  /*0100*/  S2UR UR5, SR_CgaCtaId ;  /* 0x00000000000579c3 */ /* 0x000e220000008800 */
[----:B------:R-:W-:Y:S01]  /*0110*/  UMOV UR4, 0x400 ;  /* 0x0000040000047882 */ /* 0x000fe20000000000 */
[----:B------:R-:W-:Y:S01]  /*0120*/  IMAD R6, R7, UR8, R0 ;  /* 0x0000000807067c24 */ /* 0x000fe2000f8e0200 */
[C---:B------:R-:W-:Y:S01]  /*0130*/  ISETP.GE.U32.AND P1, PT, R20.reuse, 0x4, PT ;  /* 0x000000041400780c */ /* 0x040fe20003f26070 */
[----:B------:R-:W-:Y:S01]  /*0140*/  HFMA2 R8, -RZ, RZ, 0, 0 ;  /* 0x00000000ff087431 */ /* 0x000fe200000001ff */
[----:B------:R-:W-:Y:S01]  /*0150*/  LOP3.LUT R5, R20, 0x3, RZ, 0xc0, !PT ;  /* 0x0000000314057812 */ /* 0x000fe200078ec0ff */
[----:B------:R-:W-:-:S03]  /*0160*/  IMAD R9, R9, R20, RZ ;  /* 0x0000001409097224 */ /* 0x000fc600078e02ff */
[----:B------:R-:W-:Y:S01]  /*0170*/  ISETP.NE.AND P0, PT, R5, RZ, PT ;  /* 0x000000ff0500720c */ /* 0x000fe20003f05270 */
[----:B0-----:R-:W-:-:S06]  /*0180*/  ULEA UR4, UR5, UR4, 0x18 ;  /* 0x0000000405047291 */ /* 0x001fcc000f8ec0ff */
[----:B------:R-:W-:-:S05]  /*0190*/  LEA R6, R6, UR4, 0x2 ;  /* 0x0000000406067c11 */ /* 0x000fca000f8e10ff */
[----:B--2---:R0:W-:Y:S01]  /*01a0*/  STS [R6], R15 ;  /* 0x0000000f06007388 */ /* 0x0041e20000000800 */
[----:B------:R-:W-:Y:S06]  /*01b0*/  BAR.SYNC.DEFER_BLOCKING 0x0 ;  /* 0x0000000000007b1d */ /* 0x000fec0000010000 */
[----:B------:R0:W1:Y:S01]  /*01c0*/  LDS R7, [R6] ;  /* 0x0000000006077984 */ /* 0x0000620000000800 */
[----:B------:R-:W-:Y:S05]  /*01d0*/  @!P1 BRA `(.L_x_0) ;  /* 0x0000000000dc9947 */ /* 0x000fea0003800000 */
[----:B------:R-:W-:Y:S01]  /*01e0*/  LOP3.LUT R8, R20, 0x7fc, RZ, 0xc0, !PT ;  /* 0x000007fc14087812 */ /* 0x000fe200078ec0ff */
[C-C-:B------:R-:W-:Y:S01]  /*01f0*/  IMAD R23, R2.reuse, 0x2, R3.reuse ;  /* 0x0000000202177824 */ /* 0x140fe200078e0203 */
[----:B------:R-:W-:Y:S01]  /*0200*/  IADD3 R21, PT, PT, R3, R2, RZ ;  /* 0x0000000203157210 */ /* 0x000fe20007ffe0ff */
[----:B------:R-:W-:Y:S01]  /*0210*/  IMAD R25, R2, 0x3, R3 ;  /* 0x0000000302197824 */ /* 0x000fe200078e0203 */
[----:B------:R-:W-:Y:S01]  /*0220*/  LOP3.LUT R20, R20, 0xfffffffc, RZ, 0xc0, !PT ;  /* 0xfffffffc14147812 */ /* 0x000fe200078ec0ff */
[--C-:B------:R-:W-:Y:S01]  /*0230*/  IMAD R23, R23, UR8, R0.reuse ;  /* 0x0000000817177c24 */ /* 0x100fe2000f8e0200 */
[----:B------:R-:W-:Y:S01]  /*0240*/  IADD3 R27, PT, PT, R9, 0x3, RZ ;  /* 0x00000003091b7810 */ /* 0x000fe20007ffe0ff */
[--C-:B------:R-:W-:Y:S01]  /*0250*/  IMAD R21, R21, UR8, R0.reuse ;  /* 0x0000000815157c24 */ /* 0x100fe2000f8e0200 */
[----:B------:R-:W-:Y:S01]  /*0260*/  IADD3 R20, PT, PT, -R20, RZ, RZ ;  /* 0x000000ff14147210 */ /* 0x000fe20007ffe1ff */
[----:B------:R-:W-:-:S07]  /*0270*/  IMAD R25, R25, UR8, R0 ;  /* 0x0000000819197c24 */ /* 0x000fce000f8e0200 */
.L_x_1:
[----:B--2---:R-:W2:Y:S01]  /*0280*/  LDC.64 R18, c[0x0][0x388] ;  /* 0x0000e200ff127b82 */ /* 0x004ea20000000a00 */
[----:B------:R-:W-:-:S07]  /*0290*/  VIADD R29, R27, 0xfffffffd ;  /* 0xfffffffd1b1d7836 */ /* 0x000fce0000000000 */
[----:B0-----:R-:W0:Y:S01]  /*02a0*/  LDC.64 R14, c[0x0][0x390] ;  /* 0x0000e400ff0e7b82 */ /* 0x001e220000000a00 */
[----:B--2---:R-:W-:-:S05]  /*02b0*/  IMAD.WIDE.U32 R28, R29, 0x4, R18 ;  /* 0x000000041d1c7825 */ /* 0x004fca00078e0012 */
[----:B------:R2:W3:Y:S01]  /*02c0*/  LDG.E R10, desc[UR6][R28.64] ;  /* 0x000000061c0a7981 */ /* 0x0004e2000c1e1900 */
[----:B0-----:R-:W-:-:S05]  /*02d0*/  IMAD.WIDE.U32 R16, R11, 0x4, R14 ;  /* 0x000000040b107825 */ /* 0x001fca00078e000e */
[----:B------:R0:W3:Y:S01]  /*02e0*/  LDG.E R24, desc[UR6][R16.64] ;  /* 0x0000000610187981 */ /* 0x0000e2000c1e1900 */
[----:B------:R-:W-:-:S05]  /*02f0*/  IADD3 R22, PT, PT, R27, -0x2, RZ ;  /* 0xfffffffe1b167810 */ /* 0x000fca0007ffe0ff */
[----:B--2---:R-:W-:-:S04]  /*0300*/  IMAD.WIDE.U32 R28, R22, 0x4, R18 ;  /* 0x00000004161c7825 */ /* 0x004fc800078e0012 */
[----:B0-----:R-:W-:Y:S01]  /*0310*/  IMAD.WIDE.U32 R16, R21, 0x4, R14 ;  /* 0x0000000415107825 */ /* 0x001fe200078e000e */
[----:B------:R-:W-:Y:S01]  /*0320*/  IADD3 R26, PT, PT, R27, -0x1, RZ ;  /* 0xffffffff1b1a7810 */ /* 0x000fe20007ffe0ff */
[----:B------:R-:W2:Y:S04]  /*0330*/  LDG.E R29, desc[UR6][R28.64] ;  /* 0x000000061c1d7981 */ /* 0x000ea8000c1e1900 */
[----:B------:R0:W2:Y:S02]  /*0340*/  LDG.E R22, desc[UR6][R16.64] ;  /* 0x0000000610167981 */ /* 0x0000a4000c1e1900 */
[----:B0-----:R-:W-:-:S04]  /*0350*/  IMAD.WIDE.U32 R16, R26, 0x4, R18 ;  /* 0x000000041a107825 */ /* 0x001fc800078e0012 */
[----:B------:R-:W-:-:S06]  /*0360*/  IMAD.WIDE.U32 R18, R27, 0x4, R18 ;  /* 0x000000041b127825 */ /* 0x000fcc00078e0012 */
[----:B------:R-:W4:Y:S01]  /*0370*/  LDG.E R18, desc[UR6][R18.64] ;  /* 0x0000000612127981 */ /* 0x000f22000c1e1900 */
[----:B---3--:R-:W-:-:S03]  /*0380*/  IMAD.IADD R10, R10, 0x1, R24 ;  /* 0x000000010a0a7824 */ /* 0x008fc600078e0218 */
[----:B------:R0:W3:Y:S02]  /*0390*/  LDG.E R24, desc[UR6][R16.64] ;  /* 0x0000000610187981 */ /* 0x0000e4000c1e1900 */
[----:B0-----:R-:W-:-:S05]  /*03a0*/  IMAD.WIDE.U32 R16, R23, 0x4, R14 ;  /* 0x0000000417107825 */ /* 0x001fca00078e000e */
[----:B------:R-:W3:Y:S01]  /*03b0*/  LDG.E R26, desc[UR6][R16.64] ;  /* 0x00000006101a7981 */ /* 0x000ee2000c1e1900 */
[----:B------:R-:W-:-:S06]  /*03c0*/  IMAD.WIDE.U32 R14, R25, 0x4, R14 ;  /* 0x00000004190e7825 */ /* 0x000fcc00078e000e */
[----:B------:R-:W4:Y:S01]  /*03d0*/  LDG.E R15, desc[UR6][R14.64] ;  /* 0x000000060e0f7981 */ /* 0x000f22000c1e1900 */
[----:B-1----:R-:W-:Y:S02]  /*03e0*/  ISETP.GE.AND P2, PT, R10, R7, PT ;  /* 0x000000070a00720c */ /* 0x002fe40003f46270 */
[----:B--2---:R-:W-:-:S11]  /*03f0*/  IADD3 R22, PT, PT, R29, R22, RZ ;  /* 0x000000161d167210 */ /* 0x004fd60007ffe0ff */
[----:B------:R-:W-:-:S04]  /*0400*/  @!P2 MOV R7, R10 ;  /* 0x0000000a0007a202 */ /* 0x000fc80000000f00 */
[----:B------:R-:W-:-:S13]  /*0410*/  ISETP.GE.AND P3, PT, R22, R7, PT ;  /* 0x000000071600720c */ /* 0x000fda0003f66270 */
[----:B------:R-:W-:Y:S01]  /*0420*/  @!P3 MOV R7, R22 ;  /* 0x000000160007b202 */ /* 0x000fe20000000f00 */
[----:B------:R2:W-:Y:S01]  /*0430*/  @!P2 STS [R6], R10 ;  /* 0x0000000a0600a388 */ /* 0x0005e20000000800 */
[----:B------:R-:W-:-:S03]  /*0440*/  IADD3 R20, PT, PT, R20, 0x4, RZ ;  /* 0x0000000414147810 */ /* 0x000fc60007ffe0ff */
[----:B------:R2:W-:Y:S01]  /*0450*/  @!P3 STS [R6], R22 ;  /* 0x000000160600b388 */ /* 0x0005e20000000800 */
[----:B------:R-:W-:Y:S01]  /*0460*/  ISETP.NE.AND P2, PT, R20, RZ, PT ;  /* 0x000000ff1400720c */ /* 0x000fe20003f45270 */
[----:B------:R-:W-:Y:S01]  /*0470*/  VIADD R27, R27, 0x4 ;  /* 0x000000041b1b7836 */ /* 0x000fe20000000000 */
[C---:B------:R-:W-:Y:S01]  /*0480*/  LEA R21, R4.reuse, R21, 0x2 ;  /* 0x0000001504157211 */ /* 0x040fe200078e10ff */
[C---:B------:R-:W-:Y:S01]  /*0490*/  IMAD R25, R4.reuse, 0x4, R25 ;  /* 0x0000000404197824 */ /* 0x040fe200078e0219 */
[C---:B------:R-:W-:Y:S02]  /*04a0*/  LEA R23, R4.reuse, R23, 0x2 ;  /* 0x0000001704177211 */ /* 0x040fe400078e10ff */
[----:B------:R-:W-:Y:S01]  /*04b0*/  LEA R11, R4, R11, 0x2 ;  /* 0x0000000b040b7211 */ /* 0x000fe200078e10ff */
[----:B---3--:R-:W-:-:S05]  /*04c0*/  IMAD.IADD R24, R24, 0x1, R26 ;  /* 0x0000000118187824 */ /* 0x008fca00078e021a */
[----:B------:R-:W-:Y:S02]  /*04d0*/  ISETP.GE.AND P4, PT, R24, R7, PT ;  /* 0x000000071800720c */ /* 0x000fe40003f86270 */
[----:B----4-:R-:W-:-:S11]  /*04e0*/  IADD3 R18, PT, PT, R18, R15, RZ ;  /* 0x0000000f12127210 */ /* 0x010fd60007ffe0ff */
[----:B------:R-:W-:-:S05]  /*04f0*/  @!P4 IMAD.MOV.U32 R7, RZ, RZ, R24 ;  /* 0x000000ffff07c224 */ /* 0x000fca00078e0018 */
[----:B------:R-:W-:Y:S01]  /*0500*/  ISETP.GE.AND P1, PT, R18, R7, PT ;  /* 0x000000071200720c */ /* 0x000fe20003f26270 */
[----:B------:R2:W-:-:S12]  /*0510*/  @!P4 STS [R6], R24 ;  /* 0x000000180600c388 */ /* 0x0005d80000000800 */
[----:B------:R2:W-:Y:S01]  /*0520*/  @!P1 STS [R6], R18 ;  /* 0x0000001206009388 */ /* 0x0005e20000000800 */
[----:B------:R-:W-:Y:S01]  /*0530*/  @!P1 MOV R7, R18 ;  /* 0x0000001200079202 */ /* 0x000fe20000000f00 */
[----:B------:R-:W-:Y:S06]  /*0540*/  @P2 BRA `(.L_x_1) ;  /* 0xfffffffc004c2947 */ /* 0x000fec000383ffff */
.L_x_0:
[----:B------:R-:W-:Y:S05]  /*0550*/  @!P0 BRA `(.L_x_2) ;  /* 0x00000000004c8947 */ /* 0x000fea0003800000 */
[----:B--2---:R-:W2:Y:S01]  /*0560*/  LDC.64 R10, c[0x0][0x388] ;  /* 0x0000e200ff0a7b82 */ /* 0x004ea20000000a00 */
[-C--:B------:R-:W-:Y:S01]  /*0570*/  IMAD R3, R2, R8.reuse, R3 ;  /* 0x0000000802037224 */ /* 0x080fe200078e0203 */
[----:B------:R-:W-:Y:S01]  /*0580*/  IADD3 R19, PT, PT, R9, R8, RZ ;  /* 0x0000000809137210 */ /* 0x000fe20007ffe0ff */
[----:B------:R-:W-:Y:S02]  /*0590*/  IMAD.MOV R5, RZ, RZ, -R5 ;  /* 0x000000ffff057224 */ /* 0x000fe400078e0a05 */
[----:B------:R-:W-:-:S03]  /*05a0*/  IMAD R17, R3, UR8, R0 ;  /* 0x0000000803117c24 */ /* 0x000fc6000f8e0200 */
[----:B0-----:R-:W0:Y:S04]  /*05b0*/  LDC.64 R14, c[0x0][0x390] ;  /* 0x0000e400ff0e7b82 */ /* 0x001e280000000a00 */
.L_x_3:
[----:B--2---:R-:W-:-:S04]  /*05c0*/  IMAD.WIDE.U32 R2, R19, 0x4, R10 ;  /* 0x0000000413027825 */ /* 0x004fc800078e000a */
[----:B0-----:R-:W-:Y:S02]  /*05d0*/  IMAD.WIDE.U32 R8, R17, 0x4, R14 ;  /* 0x0000000411087825 */ /* 0x001fe400078e000e */
[----:B------:R-:W2:Y:S04]  /*05e0*/  LDG.E R2, desc[UR6][R2.64] ;  /* 0x0000000602027981 */ /* 0x000ea8000c1e1900 */
[----:B------:R-:W2:Y:S01]  /*05f0*/  LDG.E R9, desc[UR6][R8.64] ;  /* 0x0000000608097981 */ /* 0x000ea2000c1e1900 */
[----:B------:R-:W-:Y:S02]  /*0600*/  IADD3 R5, PT, PT, R5, 0x1, RZ ;  /* 0x0000000105057810 */ /* 0x000fe40007ffe0ff */
[----:B------:R-:W-:Y:S02]  /*0610*/  IADD3 R17, PT, PT, R4, R17, RZ ;  /* 0x0000001104117210 */ /* 0x000fe40007ffe0ff */
[----:B------:R-:W-:-:S02]  /*0620*/  ISETP.NE.AND P1, PT, R5, RZ, PT ;  /* 0x000000ff0500720c */ /* 0x000fc40003f25270 */
[----:B------:R-:W-:Y:S02]  /*0630*/  IADD3 R19, PT, PT, R19, 0x1, RZ ;  /* 0x0000000113137810 */ /* 0x000fe40007ffe0ff */
[----:B--23--:R-:W-:-:S04]  /*0640*/  IADD3 R0, PT, PT, R2, R9, RZ ;  /* 0x0000000902007210 */ /* 0x00cfc80007ffe0ff */
[----:B-1----:R-:W-:-:S13]  /*0650*/  ISETP.GE.AND P0, PT, R0, R7, PT ;  /* 0x000000070000720c */ /* 0x002fda0003f06270 */
[----:B------:R3:W-:Y:S01]  /*0660*/  @!P0 STS [R6], R0 ;  /* 0x0000000006008388 */ /* 0x0007e20000000800 */
[----:B------:R-:W-:Y:S01]  /*0670*/  @!P0 IMAD.MOV.U32 R7, RZ, RZ, R0 ;  /* 0x000000ffff078224 */ /* 0x000fe200078e0000 */
[----:B------:R-:W-:Y:S06]  /*0680*/  @P1 BRA `(.L_x_3) ;  /* 0xfffffffc00cc1947 */ /* 0x000fec000383ffff */
.L_x_2:
[----:B-1----:R-:W-:Y:S01]  /*0690*/  STG.E desc[UR6][R12.64], R7 ;  /* 0x000000070c007986 */ /* 0x002fe2000c101906 */
[----:B------:R-:W-:Y:S06]  /*06a0*/  BAR.SYNC.DEFER_BLOCKING 0x0 ;  /* 0x0000000000007b1d */ /* 0x000fec0000010000 */
[----:B------:R-:W-:Y:S05]  /*06b0*/  EXIT ;  /* 0x000000000000794d */ /* 0x000fea0003800000 */
.L_x_4:
[----:B------:R-:W-:-:S00]  /*06c0*/  BRA `(.L_x_4) ;  /* 0xfffffffc00fc7947 */ /* 0x000fc0000383ffff */
[----:B------:R-:W-:-:S00]  /*06d0*/  NOP ;  /* 0x0000000000007918 */ /* 0x000fc00000000000 */
        /* <DEDUP_REMOVED lines=10> */
.L_x_10:


//--------------------- .text._Z8cal_PonePi       --------------------------
	.section	.text._Z8cal_PonePi,"ax",@progbits
	.align	128
        .global         _Z8cal_PonePi
        .type           _Z8cal_PonePi,@function
        .size           _Z8cal_PonePi,(.L_x_11 - _Z8cal_PonePi)
        .other          _Z8cal_PonePi,@"STO_CUDA_ENTRY STV_DEFAULT"
_Z8cal_PonePi:
.text._Z8cal_PonePi:
[----:B------:R-:W-:Y:S01]  /*0000*/  LDC R1, c[0x0][0x37c] ;  /* 0x0000df00ff017b82 */ /* 0x000fe20000000800 */
[----:B------:R-:W0:Y:S07]  /*0010*/  S2R R9, SR_TID.X ;  /* 0x0000000000097919 */ /* 0x000e2e0000002100 */
[----:B------:R-:W0:Y:S01]  /*0020*/  LDC R16, c[0x0][0x360] ;  /* 0x0000d800ff107b82 */ /* 0x000e220000000800 */
[----:B------:R-:W1:Y:S01]  /*0030*/  LDCU.64 UR6, c[0x0][0x358] ;  /* 0x00006b00ff0677ac */ /* 0x000e620008000a00 */
[----:B------:R-:W2:Y:S06]  /*0040*/  S2R R0, SR_TID.Y ;  /* 0x0000000000007919 */ /* 0x000eac0000002200 */
[----:B------:R-:W2:Y:S08]  /*0050*/  LDC R5, c[0x0][0x364] ;  /* 0x0000d900ff057b82 */ /* 0x000eb00000000800 */
[----:B------:R-:W0:Y:S08]  /*0060*/  S2UR UR4, SR_CTAID.X ;  /* 0x00000000000479c3 */ /* 0x000e300000002500 */
[----:B------:R-:W2:Y:S08]  /*0070*/  S2UR UR8, SR_CTAID.Y ;  /* 0x00000000000879c3 */ /* 0x000eb00000002600 */
[----:B------:R-:W3:Y:S08]  /*0080*/  LDC R4, c[0x0][0x374] ;  /* 0x0000dd00ff047b82 */ /* 0x000ef00000000800 */
[----:B------:R-:W4:Y:S01]  /*0090*/  LDC.64 R2, c[0x0][0x380] ;  /* 0x0000e000ff027b82 */ /* 0x000f220000000a00 */
[----:B0-----:R-:W-:-:S02]  /*00a0*/  IMAD R11, R16, UR4, R9 ;  /* 0x00000004100b7c24 */ /* 0x001fc4000f8e0209 */
[C---:B--2---:R-:W-:Y:S02]  /*00b0*/  IMAD R12, R5.reuse, UR8, R0 ;  /* 0x00000008050c7c24 */ /* 0x044fe4000f8e0200 */
[----:B---3--:R-:W-:-:S04]  /*00c0*/  IMAD R6, R5, R4, RZ ;  /* 0x0000000405067224 */ /* 0x008fc800078e02ff */
[----:B------:R-:W-:-:S04]  /*00d0*/  IMAD R7, R11, R6, R12 ;  /* 0x000000060b077224 */ /* 0x000fc800078e020c */
[----:B----4-:R-:W-:-:S05]  /*00e0*/  IMAD.WIDE R2, R7, 0x4, R2 ;  /* 0x0000000407027825 */ /* 0x010fca00078e0202 */
[----:B-1----:R-:W2:Y:S01]  /*00f0*/  LDG.E R13, desc[UR6][R2.64] ;  /* 0x00000006020d7981 */ /* 0x002ea2000c1e1900 */
[----:B------:R-:W0:Y:S01]  /*0100*/  S2UR UR5, SR_CgaCtaId ;  /* 0x00000000000579c3 */ /* 0x000e220000008800 */
[----:B------:R-:W-:Y:S01]  /*0110*/  UMOV UR4, 0x400 ;  /* 0x0000040000047882 */ /* 0x000fe20000000000 */
[C---:B------:R-:W-:Y:S01]  /*0120*/  ISETP.GE.U32.AND P1, PT, R16.reuse, 0x4, PT ;  /* 0x000000041000780c */ /* 0x040fe20003f26070 */
[----:B------:R-:W-:Y:S01]  /*0130*/  IMAD R8, R9, R5, R0 ;  /* 0x0000000509087224 */ /* 0x000fe200078e0200 */
[----:B------:R-:W-:Y:S01]  /*0140*/  LOP3.LUT R7, R16, 0x3, RZ, 0xc0, !PT ;  /* 0x0000000310077812 */ /* 0x000fe200078ec0ff */
[----:B------:R-:W-:Y:S02]  /*0150*/  IMAD.MOV.U32 R9, RZ, RZ, RZ ;  /* 0x000000ffff097224 */ /* 0x000fe400078e00ff */
[----:B------:R-:W-:Y:S01]  /*0160*/  IMAD R10, R11, R16, RZ ;  /* 0x000000100b0a7224 */ /* 0x000fe200078e02ff */
[----:B------:R-:W-:Y:S01]  /*0170*/  ISETP.NE.AND P0, PT, R7, RZ, PT ;  /* 0x000000ff0700720c */ /* 0x000fe20003f05270 */
[----:B0-----:R-:W-:-:S06]  /*0180*/  ULEA UR4, UR5, UR4, 0x18 ;  /* 0x0000000405047291 */ /* 0x001fcc000f8ec0ff */
[----:B------:R-:W-:-:S05]  /*0190*/  LEA R8, R8, UR4, 0x2 ;  /* 0x0000000408087c11 */ /* 0x000fca000f8e10ff */
[----:B--2---:R0:W-:Y:S01]  /*01a0*/  STS [R8], R13 ;  /* 0x0000000d08007388 */ /* 0x0041e20000000800 */
[----:B------:R-:W-:Y:S06]  /*01b0*/  BAR.SYNC.DEFER_BLOCKING 0x0 ;  /* 0x0000000000007b1d */ /* 0x000fec0000010000 */
[----:B------:R-:W-:Y:S05]  /*01c0*/  @!P1 BRA `(.L_x_5) ;  /* 0x0000000000a89947 */ /* 0x000fea0003800000 */
[----:B0-----:R-:W-:Y:S02]  /*01d0*/  LOP3.LUT R13, R16, 0xfffffffc, RZ, 0xc0, !PT ;  /* 0xfffffffc100d7812 */ /* 0x001fe400078ec0ff */
[----:B------:R-:W-:Y:S02]  /*01e0*/  LEA R14, R10, UR4, 0x2 ;  /* 0x000000040a0e7c11 */ /* 0x000fe4000f8e10ff */
[----:B------:R-:W-:Y:S01]  /*01f0*/  LEA R11, R12, UR4, 0x2 ;  /* 0x000000040c0b7c11 */ /* 0x000fe2000f8e10ff */
[----:B------:R-:W-:Y:S01]  /*0200*/  IMAD.MOV R12, RZ, RZ, -R13 ;  /* 0x000000ffff0c7224 */ /* 0x000fe200078e0a0d */
[----:B------:R-:W-:Y:S02]  /*0210*/  LOP3.LUT R9, R16, 0x7fc, RZ, 0xc0, !PT ;  /* 0x000007fc10097812 */ /* 0x000fe400078ec0ff */
[----:B------:R-:W-:-:S07]  /*0220*/  IADD3 R13, PT, PT, R14, 0x8, RZ ;  /* 0x000000080e0d7810 */ /* 0x000fce0007ffe0ff */
.L_x_6:
[----:B------:R-:W-:Y:S01]  /*0230*/  LDS R14, [R13+-0x8] ;  /* 0xfffff8000d0e7984 */ /* 0x000fe20000000800 */
[----:B------:R-:W-:-:S03]  /*0240*/  VIADD R12, R12, 0x4 ;  /* 0x000000040c0c7836 */ /* 0x000fc60000000000 */
[----:B------:R-:W0:Y:S04]  /*0250*/  LDS R15, [R11] ;  /* 0x000000000b0f7984 */ /* 0x000e280000000800 */
[----:B------:R-:W1:Y:S01]  /*0260*/  LDS R16, [R8] ;  /* 0x0000000008107984 */ /* 0x000e620000000800 */
[----:B0-----:R-:W-:Y:S02]  /*0270*/  IMAD.IADD R19, R14, 0x1, R15 ;  /* 0x000000010e137824 */ /* 0x001fe400078e020f */
[----:B------:R-:W-:-:S03]  /*0280*/  IMAD R15, R6, 0x4, R11 ;  /* 0x00000004060f7824 */ /* 0x000fc600078e020b */
[----:B-1----:R-:W-:-:S13]  /*0290*/  ISETP.GE.AND P1, PT, R19, R16, PT ;  /* 0x000000101300720c */ /* 0x002fda0003f26270 */
[----:B------:R-:W-:Y:S01]  /*02a0*/  @!P1 STS [R8], R19 ;  /* 0x0000001308009388 */ /* 0x000fe20000000800 */
[----:B------:R-:W-:Y:S06]  /*02b0*/  BAR.SYNC.DEFER_BLOCKING 0x0 ;  /* 0x0000000000007b1d */ /* 0x000fec0000010000 */
[----:B------:R-:W-:Y:S04]  /*02c0*/  LDS R15, [R15] ;  /* 0x000000000f0f7984 */ /* 0x000fe80000000800 */
[----:B------:R-:W0:Y:S04]  /*02d0*/  LDS R14, [R13+-0x4] ;  /* 0xfffffc000d0e7984 */ /* 0x000e280000000800 */
[----:B------:R-:W1:Y:S01]  /*02e0*/  LDS R16, [R8] ;  /* 0x0000000008107984 */ /* 0x000e620000000800 */
[----:B0-----:R-:W-:Y:S01]  /*02f0*/  IADD3 R21, PT, PT, R14, R15, RZ ;  /* 0x0000000f0e157210 */ /* 0x001fe20007ffe0ff */
[----:B------:R-:W-:-:S03]  /*0300*/  IMAD R15, R6, 0xc, R11 ;  /* 0x0000000c060f7824 */ /* 0x000fc600078e020b */
[----:B-1----:R-:W-:Y:S01]  /*0310*/  ISETP.GE.AND P1, PT, R21, R16, PT ;  /* 0x000000101500720c */ /* 0x002fe20003f26270 */
[C-C-:B------:R-:W-:Y:S02]  /*0320*/  IMAD R16, R6.reuse, 0x8, R11.reuse ;  /* 0x0000000806107824 */ /* 0x140fe400078e020b */
[----:B------:R-:W-:-:S10]  /*0330*/  IMAD R11, R6, 0x10, R11 ;  /* 0x00000010060b7824 */ /* 0x000fd400078e020b */
[----:B------:R-:W-:Y:S01]  /*0340*/  @!P1 STS [R8], R21 ;  /* 0x0000001508009388 */ /* 0x000fe20000000800 */
[----:B------:R-:W-:Y:S06]  /*0350*/  BAR.SYNC.DEFER_BLOCKING 0x0 ;  /* 0x0000000000007b1d */ /* 0x000fec0000010000 */
[----:B------:R-:W-:Y:S04]  /*0360*/  LDS R17, [R16] ;  /* 0x0000000010117984 */ /* 0x000fe80000000800 */
[----:B------:R-:W0:Y:S04]  /*0370*/  LDS R14, [R13] ;  /* 0x000000000d0e7984 */ /* 0x000e280000000800 */
[----:B------:R-:W1:Y:S01]  /*0380*/  LDS R18, [R8] ;  /* 0x0000000008127984 */ /* 0x000e620000000800 */
[----:B0-----:R-:W-:-:S05]  /*0390*/  IMAD.IADD R19, R14, 0x1, R17 ;  /* 0x000000010e137824 */ /* 0x001fca00078e0211 */
[----:B-1----:R-:W-:-:S13]  /*03a0*/  ISETP.GE.AND P1, PT, R19, R18, PT ;  /* 0x000000121300720c */ /* 0x002fda0003f26270 */
[----:B------:R-:W-:Y:S01]  /*03b0*/  @!P1 STS [R8], R19 ;  /* 0x0000001308009388 */ /* 0x000fe20000000800 */
[----:B------:R-:W-:Y:S06]  /*03c0*/  BAR.SYNC.DEFER_BLOCKING 0x0 ;  /* 0x0000000000007b1d */ /* 0x000fec0000010000 */
[----:B------:R-:W-:Y:S04]  /*03d0*/  LDS R15, [R15] ;  /* 0x000000000f0f7984 */ /* 0x000fe80000000800 */
[----:B------:R0:W1:Y:S04]  /*03e0*/  LDS R14, [R13+0x4] ;  /* 0x000004000d0e7984 */ /* 0x0000680000000800 */
[----:B------:R-:W2:Y:S01]  /*03f0*/  LDS R17, [R8] ;  /* 0x0000000008117984 */ /* 0x000ea20000000800 */
[----:B0-----:R-:W-:-:S02]  /*0400*/  IADD3 R13, PT, PT, R13, 0x10, RZ ;  /* 0x000000100d0d7810 */ /* 0x001fc40007ffe0ff */
[----:B-1----:R-:W-:-:S04]  /*0410*/  IADD3 R14, PT, PT, R14, R15, RZ ;  /* 0x0000000f0e0e7210 */ /* 0x002fc80007ffe0ff */
[----:B--2---:R-:W-:-:S13]  /*0420*/  ISETP.GE.AND P1, PT, R14, R17, PT ;  /* 0x000000110e00720c */ /* 0x004fda0003f26270 */
[----:B------:R1:W-:Y:S01]  /*0430*/  @!P1 STS [R8], R14 ;  /* 0x0000000e08009388 */ /* 0x0003e20000000800 */
[----:B------:R-:W-:Y:S01]  /*0440*/  BAR.SYNC.DEFER_BLOCKING 0x0 ;  /* 0x0000000000007b1d */ /* 0x000fe20000010000 */
[----:B------:R-:W-:-:S13]  /*0450*/  ISETP.NE.AND P1, PT, R12, RZ, PT ;  /* 0x000000ff0c00720c */ /* 0x000fda0003f25270 */
[----:B-1----:R-:W-:Y:S05]  /*0460*/  @P1 BRA `(.L_x_6) ;  /* 0xfffffffc00701947 */ /* 0x002fea000383ffff */
.L_x_5:
[----:B------:R-:W-:Y:S05]  /*0470*/  @!P0 BRA `(.L_x_7) ;  /* 0x0000000000488947 */ /* 0x000fea0003800000 */
[----:B------:R-:W-:Y:S01]  /*0480*/  IMAD R4, R4, R9, UR8 ;  /* 0x0000000804047e24 */ /* 0x000fe2000f8e0209 */
[----:B------:R-:W-:Y:S01]  /*0490*/  IADD3 R7, PT, PT, -R7, RZ, RZ ;  /* 0x000000ff07077210 */ /* 0x000fe20007ffe1ff */
[----:B------:R-:W-:Y:S02]  /*04a0*/  IMAD.IADD R9, R10, 0x1, R9 ;  /* 0x000000010a097824 */ /* 0x000fe400078e0209 */
[----:B------:R-:W-:-:S03]  /*04b0*/  IMAD R4, R4, R5, R0 ;  /* 0x0000000504047224 */ /* 0x000fc600078e0200 */
[----:B------:R-:W-:Y:S02]  /*04c0*/  LEA R9, R9, UR4, 0x2 ;  /* 0x0000000409097c11 */ /* 0x000fe4000f8e10ff */
[----:B------:R-:W-:-:S07]  /*04d0*/  LEA R5, R4, UR4, 0x2 ;  /* 0x0000000404057c11 */ /* 0x000fce000f8e10ff */
.L_x_8:
[----:B------:R1:W-:Y:S01]  /*04e0*/  LDS R0, [R9] ;  /* 0x0000000009007984 */ /* 0x0003e20000000800 */
[----:B------:R-:W-:-:S03]  /*04f0*/  IADD3 R7, PT, PT, R7, 0x1, RZ ;  /* 0x0000000107077810 */ /* 0x000fc60007ffe0ff */
[----:B------:R2:W3:Y:S04]  /*0500*/  LDS R11, [R5] ;  /* 0x00000000050b7984 */ /* 0x0004e80000000800 */
[----:B------:R-:W4:Y:S01]  /*0510*/  LDS R4, [R8] ;  /* 0x0000000008047984 */ /* 0x000f220000000800 */
[----:B-1----:R-:W-:Y:S01]  /*0520*/  VIADD R9, R9, 0x4 ;  /* 0x0000000409097836 */ /* 0x002fe20000000000 */
[----:B--2---:R-:W-:Y:S01]  /*0530*/  LEA R5, R6, R5, 0x2 ;  /* 0x0000000506057211 */ /* 0x004fe200078e10ff */
[----:B---3--:R-:W-:-:S05]  /*0540*/  IMAD.IADD R11, R0, 0x1, R11 ;  /* 0x00000001000b7824 */ /* 0x008fca00078e020b */
[----:B----4-:R-:W-:-:S13]  /*0550*/  ISETP.GE.AND P0, PT, R11, R4, PT ;  /* 0x000000040b00720c */ /* 0x010fda0003f06270 */
[----:B------:R1:W-:Y:S01]  /*0560*/  @!P0 STS [R8], R11 ;  /* 0x0000000b08008388 */ /* 0x0003e20000000800 */
[----:B------:R-:W-:Y:S01]  /*0570*/  BAR.SYNC.DEFER_BLOCKING 0x0 ;  /* 0x0000000000007b1d */ /* 0x000fe20000010000 */
[----:B------:R-:W-:-:S13]  /*0580*/  ISETP.NE.AND P0, PT, R7, RZ, PT ;  /* 0x000000ff0700720c */ /* 0x000fda0003f05270 */
[----:B-1----:R-:W-:Y:S05]  /*0590*/  @P0 BRA `(.L_x_8) ;  /* 0xfffffffc00d00947 */ /* 0x002fea000383ffff */
.L_x_7:
[----:B------:R-:W1:Y:S04]  /*05a0*/  LDS R5, [R8] ;  /* 0x0000000008057984 */ /* 0x000e680000000800 */
[----:B-1----:R-:W-:Y:S01]  /*05b0*/  STG.E desc[UR6][R2.64], R5 ;  /* 0x0000000502007986 */ /* 0x002fe2000c101906 */
[----:B------:R-:W-:Y:S06]  /*05c0*/  BAR.SYNC.DEFER_BLOCKING 0x0 ;  /* 0x0000000000007b1d */ /* 0x000fec0000010000 */
[----:B------:R-:W-:Y:S05]  /*05d0*/  EXIT ;  /* 0x000000000000794d */ /* 0x000fea0003800000 */
.L_x_9:
        /* <DEDUP_REMOVED lines=10> */
.L_x_11:


//--------------------- .nv.shared._Z8cal_PtwoPiS_S_ --------------------------
	.section	.nv.shared._Z8cal_PtwoPiS_S_,"aw",@nobits
	.sectionflags	@""
	.align	16
	.zero		1024


//--------------------- .nv.shared.reserved.0     --------------------------
	.section	.nv.shared.reserved.0,"aw",@nobits
	.weak		__nv_reservedSMEM_offset_0_alias
	.size		__nv_reservedSMEM_offset_0_alias, 0, 64
	.other		__nv_reservedSMEM_offset_0_alias,@"STO_CUDA_RESERVED_SHARED STV_DEFAULT"
__nv_reservedSMEM_offset_0_alias:
	.zero		0
	.zero		64


//--------------------- .nv.shared._Z8cal_PonePi  --------------------------
	.section	.nv.shared._Z8cal_PonePi,"aw",@nobits
	.sectionflags	@""
	.align	16
	.zero		1024


//--------------------- .nv.constant0._Z8cal_PtwoPiS_S_ --------------------------
	.section	.nv.constant0._Z8cal_PtwoPiS_S_,"a",@progbits
	.sectionflags	@""
	.align	4
.nv.constant0._Z8cal_PtwoPiS_S_:
	.zero		920


//--------------------- .nv.constant0._Z8cal_PonePi --------------------------
	.section	.nv.constant0._Z8cal_PonePi,"a",@progbits
	.sectionflags	@""
	.align	4
.nv.constant0._Z8cal_PonePi:
	.zero		904


//--------------------- SYMBOLS --------------------------

	.type		.nv.reservedSmem.offset0,@object
	.size		.nv.reservedSmem.offset0,0x4
	.type		.nv.reservedSmem.cap,@object
	.size		.nv.reservedSmem.cap,0x4
